	.headerflags	@"EF_CUDA_TEXMODE_UNIFIED EF_CUDA_64BIT_ADDRESS EF_CUDA_ACCELERATORS EF_CUDA_SM90 EF_CUDA_VIRTUAL_SM(EF_CUDA_SM90)"
	.elftype	@"ET_EXEC"


//--------------------- .nv.info                  --------------------------
	.section	.nv.info,"",@"SHT_CUDA_INFO"
	.align	4


	//----- nvinfo : EIATTR_REGCOUNT
	.align		4
        /*0000*/ 	.byte	0x04, 0x2f
        /*0002*/ 	.short	(.L_1 - .L_0)
	.align		4
.L_0:
        /*0004*/ 	.word	index@(triton_poi_fused_add_mul_11)
        /*0008*/ 	.word	0x00000050


	//----- nvinfo : EIATTR_MIN_STACK_SIZE
	.align		4
.L_1:
        /*000c*/ 	.byte	0x04, 0x12
        /*000e*/ 	.short	(.L_3 - .L_2)
	.align		4
.L_2:
        /*0010*/ 	.word	index@(triton_poi_fused_add_mul_11)
        /*0014*/ 	.word	0x00000000


	//----- nvinfo : EIATTR_FRAME_SIZE
	.align		4
.L_3:
        /*0018*/ 	.byte	0x04, 0x11
        /*001a*/ 	.short	(.L_5 - .L_4)
	.align		4
.L_4:
        /*001c*/ 	.word	index@(triton_poi_fused_add_mul_11)
        /*0020*/ 	.word	0x00000000


	//----- nvinfo : EIATTR_MIN_STACK_SIZE
	.align		4
.L_5:
        /*0024*/ 	.byte	0x04, 0x12
        /*0026*/ 	.short	(.L_7 - .L_6)
	.align		4
.L_6:
        /*0028*/ 	.word	index@(triton_poi_fused_add_mul_11)
        /*002c*/ 	.word	0x00000000
.L_7:


//--------------------- .nv.info.triton_poi_fused_add_mul_11 --------------------------
	.section	.nv.info.triton_poi_fused_add_mul_11,"",@"SHT_CUDA_INFO"
	.sectionflags	@""
	.align	4


	//----- nvinfo : EIATTR_CUDA_API_VERSION
	.align		4
        /*0000*/ 	.byte	0x04, 0x37
        /*0002*/ 	.short	(.L_9 - .L_8)
.L_8:
        /*0004*/ 	.word	0x0000007c


	//----- nvinfo : EIATTR_KPARAM_INFO
	.align		4
.L_9:
        /*0008*/ 	.byte	0x04, 0x17
        /*000a*/ 	.short	(.L_11 - .L_10)
.L_10:
        /*000c*/ 	.word	0x00000000
        /*0010*/ 	.short	0x0007
        /*0012*/ 	.short	0x0034
        /*0014*/ 	.byte	0x00, 0xf0, 0x11, 0x00


	//----- nvinfo : EIATTR_KPARAM_INFO
	.align		4
.L_11:
        /*0018*/ 	.byte	0x04, 0x17
        /*001a*/ 	.short	(.L_13 - .L_12)
.L_12:
        /*001c*/ 	.word	0x00000000
        /*0020*/ 	.short	0x0006
        /*0022*/ 	.short	0x0030
        /*0024*/ 	.byte	0x00, 0xf0, 0x11, 0x00


	//----- nvinfo : EIATTR_KPARAM_INFO
	.align		4
.L_13:
        /*0028*/ 	.byte	0x04, 0x17
        /*002a*/ 	.short	(.L_15 - .L_14)
.L_14:
        /*002c*/ 	.word	0x00000000
        /*0030*/ 	.short	0x0005
        /*0032*/ 	.short	0x0028
        /*0034*/ 	.byte	0x00, 0xf4, 0x21, 0x00


	//----- nvinfo : EIATTR_KPARAM_INFO
	.align		4
.L_15:
        /*0038*/ 	.byte	0x04, 0x17
        /*003a*/ 	.short	(.L_17 - .L_16)
.L_16:
        /*003c*/ 	.word	0x00000000
        /*0040*/ 	.short	0x0004
        /*0042*/ 	.short	0x0020
        /*0044*/ 	.byte	0x00, 0xf4, 0x21, 0x00


	//----- nvinfo : EIATTR_KPARAM_INFO
	.align		4
.L_17:
        /*0048*/ 	.byte	0x04, 0x17
        /*004a*/ 	.short	(.L_19 - .L_18)
.L_18:
        /*004c*/ 	.word	0x00000000
        /*0050*/ 	.short	0x0003
        /*0052*/ 	.short	0x0018
        /*0054*/ 	.byte	0x00, 0xf4, 0x21, 0x00


	//----- nvinfo : EIATTR_KPARAM_INFO
	.align		4
.L_19:
        /*0058*/ 	.byte	0x04, 0x17
        /*005a*/ 	.short	(.L_21 - .L_20)
.L_20:
        /*005c*/ 	.word	0x00000000
        /*0060*/ 	.short	0x0002
        /*0062*/ 	.short	0x0010
        /*0064*/ 	.byte	0x00, 0xf4, 0x21, 0x00


	//----- nvinfo : EIATTR_KPARAM_INFO
	.align		4
.L_21:
        /*0068*/ 	.byte	0x04, 0x17
        /*006a*/ 	.short	(.L_23 - .L_22)
.L_22:
        /*006c*/ 	.word	0x00000000
        /*0070*/ 	.short	0x0001
        /*0072*/ 	.short	0x0008
        /*0074*/ 	.byte	0x00, 0xf4, 0x21, 0x00


	//----- nvinfo : EIATTR_KPARAM_INFO
	.align		4
.L_23:
        /*0078*/ 	.byte	0x04, 0x17
        /*007a*/ 	.short	(.L_25 - .L_24)
.L_24:
        /*007c*/ 	.word	0x00000000
        /*0080*/ 	.short	0x0000
        /*0082*/ 	.short	0x0000
        /*0084*/ 	.byte	0x00, 0xf4, 0x21, 0x00


	//----- nvinfo : EIATTR_SPARSE_MMA_MASK
	.align		4
.L_25:
        /*0088*/ 	.byte	0x03, 0x50
        /*008a*/ 	.short	0x0000


	//----- nvinfo : EIATTR_MAXREG_COUNT
	.align		4
        /*008c*/ 	.byte	0x03, 0x1b
        /*008e*/ 	.short	0x00ff


	//----- nvinfo : EIATTR_EXIT_INSTR_OFFSETS
	.align		4
        /*0090*/ 	.byte	0x04, 0x1c
        /*0092*/ 	.short	(.L_27 - .L_26)


	//   ....[0]....
.L_26:
        /*0094*/ 	.word	0x000011a0


	//   ....[1]....
        /*0098*/ 	.word	0x000011c0


	//----- nvinfo : EIATTR_REQNTID
	.align		4
.L_27:
        /*009c*/ 	.byte	0x04, 0x10
        /*009e*/ 	.short	(.L_29 - .L_28)
.L_28:
        /*00a0*/ 	.word	0x00000100
        /*00a4*/ 	.word	0x00000001
        /*00a8*/ 	.word	0x00000001


	//----- nvinfo : EIATTR_CBANK_PARAM_SIZE
	.align		4
.L_29:
        /*00ac*/ 	.byte	0x03, 0x19
        /*00ae*/ 	.short	0x0038


	//----- nvinfo : EIATTR_PARAM_CBANK
	.align		4
        /*00b0*/ 	.byte	0x04, 0x0a
        /*00b2*/ 	.short	(.L_31 - .L_30)
	.align		4
.L_30:
        /*00b4*/ 	.word	index@(.nv.constant0.triton_poi_fused_add_mul_11)
        /*00b8*/ 	.short	0x0210
        /*00ba*/ 	.short	0x0038


	//----- nvinfo : EIATTR_SW_WAR
	.align		4
.L_31:
        /*00bc*/ 	.byte	0x04, 0x36
        /*00be*/ 	.short	(.L_33 - .L_32)
.L_32:
        /*00c0*/ 	.word	0x00000008
.L_33:


//--------------------- .nv.callgraph             --------------------------
	.section	.nv.callgraph,"",@"SHT_CUDA_CALLGRAPH"
	.align	4
	.sectionentsize	8
	.align		4
        /*0000*/ 	.word	0x00000000
	.align		4
        /*0004*/ 	.word	0xffffffff
	.align		4
        /*0008*/ 	.word	0x00000000
	.align		4
        /*000c*/ 	.word	0xfffffffe
	.align		4
        /*0010*/ 	.word	0x00000000
	.align		4
        /*0014*/ 	.word	0xfffffffd
	.align		4
        /*0018*/ 	.word	0x00000000
	.align		4
        /*001c*/ 	.word	0xfffffffc


//--------------------- .text.triton_poi_fused_add_mul_11 --------------------------
	.section	.text.triton_poi_fused_add_mul_11,"ax",@progbits
	.sectionflags	@"SHF_BARRIERS=1"
	.align	128
        .global         triton_poi_fused_add_mul_11
        .type           triton_poi_fused_add_mul_11,@function
        .size           triton_poi_fused_add_mul_11,(.L_x_1 - triton_poi_fused_add_mul_11)
        .other          triton_poi_fused_add_mul_11,@"STO_CUDA_ENTRY STV_DEFAULT"
triton_poi_fused_add_mul_11:
.text.triton_poi_fused_add_mul_11:
[----:B------:R-:W0:Y:S01]  /*0000*/  LDC R1, c[0x0][0x28] ;  /* 0x00000a00ff017b82 */ /* 0x000e220000000800 */
[----:B------:R-:W1:Y:S07]  /*0010*/  S2R R57, SR_TID.X ;  /* 0x0000000000397919 */ /* 0x000e6e0000002100 */
[----:B------:R-:W2:Y:S01]  /*0020*/  LDC.64 R28, c[0x0][0x220] ;  /* 0x00008800ff1c7b82 */ /* 0x000ea20000000a00 */
[----:B------:R-:W-:Y:S02]  /*0030*/  CS2R R20, SRZ ;  /* 0x0000000000147805 */ /* 0x000fe4000001ff00 */
[----:B------:R-:W-:Y:S01]  /*0040*/  CS2R R22, SRZ ;  /* 0x0000000000167805 */ /* 0x000fe2000001ff00 */
[----:B------:R-:W3:Y:S01]  /*0050*/  S2R R6, SR_CTAID.Y ;  /* 0x0000000000067919 */ /* 0x000ee20000002600 */
[----:B------:R-:W-:Y:S01]  /*0060*/  ULDC.64 UR6, c[0x0][0x208] ;  /* 0x0000820000067ab9 */ /* 0x000fe20000000a00 */
[----:B------:R-:W-:-:S02]  /*0070*/  CS2R R16, SRZ ;  /* 0x0000000000107805 */ /* 0x000fc4000001ff00 */
[----:B------:R-:W-:Y:S01]  /*0080*/  CS2R R18, SRZ ;  /* 0x0000000000127805 */ /* 0x000fe2000001ff00 */
[----:B------:R-:W4:Y:S01]  /*0090*/  S2R R8, SR_CTAID.X ;  /* 0x0000000000087919 */ /* 0x000f220000002500 */
[----:B------:R-:W-:Y:S02]  /*00a0*/  CS2R R12, SRZ ;  /* 0x00000000000c7805 */ /* 0x000fe4000001ff00 */
[----:B------:R-:W-:Y:S02]  /*00b0*/  CS2R R14, SRZ ;  /* 0x00000000000e7805 */ /* 0x000fe4000001ff00 */
[----:B------:R-:W-:Y:S01]  /*00c0*/  CS2R R10, SRZ ;  /* 0x00000000000a7805 */ /* 0x000fe2000001ff00 */
[----:B------:R-:W5:Y:S01]  /*00d0*/  S2UR UR5, SR_CgaCtaId ;  /* 0x00000000000579c3 */ /* 0x000f620000008800 */
[----:B------:R-:W-:-:S07]  /*00e0*/  UMOV UR4, 0x400 ;  /* 0x0000040000047882 */ /* 0x000fce0000000000 */
[----:B------:R-:W2:Y:S08]  /*00f0*/  LDC.64 R46, c[0x0][0x210] ;  /* 0x00008400ff2e7b82 */ /* 0x000eb00000000a00 */
[----:B------:R-:W2:Y:S01]  /*0100*/  LDC.64 R52, c[0x0][0x218] ;  /* 0x00008600ff347b82 */ /* 0x000ea20000000a00 */
[----:B-1----:R-:W-:Y:S01]  /*0110*/  IMAD.SHL.U32 R7, R57, 0x4, RZ ;  /* 0x0000000439077824 */ /* 0x002fe200078e00ff */
[----:B------:R-:W-:-:S02]  /*0120*/  SHF.R.U32.HI R31, RZ, 0x6, R57 ;  /* 0x00000006ff1f7819 */ /* 0x000fc40000011639 */
[----:B---3--:R-:W-:Y:S02]  /*0130*/  SHF.R.S32.HI R5, RZ, 0x17, R6 ;  /* 0x00000017ff057819 */ /* 0x008fe40000011406 */
[----:B------:R-:W-:Y:S02]  /*0140*/  CS2R R40, SRZ ;  /* 0x0000000000287805 */ /* 0x000fe4000001ff00 */
[----:B------:R-:W-:Y:S02]  /*0150*/  LOP3.LUT R3, R7, 0xfc, RZ, 0xc0, !PT ;  /* 0x000000fc07037812 */ /* 0x000fe400078ec0ff */
[----:B------:R-:W-:Y:S02]  /*0160*/  CS2R R42, SRZ ;  /* 0x00000000002a7805 */ /* 0x000fe4000001ff00 */
[----:B------:R-:W-:Y:S02]  /*0170*/  SGXT R5, R5, 0x1 ;  /* 0x000000010505781a */ /* 0x000fe40000000200 */
[----:B------:R-:W-:-:S02]  /*0180*/  CS2R R32, SRZ ;  /* 0x0000000000207805 */ /* 0x000fc4000001ff00 */
[----:B------:R-:W-:Y:S02]  /*0190*/  PRMT R0, R3, 0x6540, R6 ;  /* 0x0000654003007816 */ /* 0x000fe40000000006 */
[----:B------:R-:W-:Y:S02]  /*01a0*/  CS2R R34, SRZ ;  /* 0x0000000000227805 */ /* 0x000fe4000001ff00 */
[----:B------:R-:W-:Y:S01]  /*01b0*/  SGXT.U32 R31, R31, 0x2 ;  /* 0x000000021f1f781a */ /* 0x000fe20000000000 */
[----:B------:R-:W1:Y:S01]  /*01c0*/  LDC.64 R58, c[0x0][0x228] ;  /* 0x00008a00ff3a7b82 */ /* 0x000e620000000a00 */
[----:B------:R-:W-:-:S04]  /*01d0*/  LEA.HI R2, R5, R0, RZ, 0x8 ;  /* 0x0000000005027211 */ /* 0x000fc800078f40ff */
[C---:B------:R-:W-:Y:S01]  /*01e0*/  LOP3.LUT R3, R2.reuse, 0xffffff00, RZ, 0xc0, !PT ;  /* 0xffffff0002037812 */ /* 0x040fe200078ec0ff */
[----:B------:R-:W-:-:S05]  /*01f0*/  IMAD.SHL.U32 R4, R2, 0x80, RZ ;  /* 0x0000008002047824 */ /* 0x000fca00078e00ff */
[----:B------:R-:W-:-:S04]  /*0200*/  LOP3.LUT R4, R4, 0xffff8000, RZ, 0xc0, !PT ;  /* 0xffff800004047812 */ /* 0x000fc800078ec0ff */
[----:B------:R-:W-:Y:S01]  /*0210*/  IADD3 R0, R4, R0, -R3 ;  /* 0x0000000004007210 */ /* 0x000fe20007ffe803 */
[----:B----4-:R-:W-:-:S05]  /*0220*/  IMAD.SHL.U32 R4, R8, 0x10, RZ ;  /* 0x0000001008047824 */ /* 0x010fca00078e00ff */
[----:B------:R-:W-:Y:S02]  /*0230*/  LOP3.LUT R51, R4, R31, RZ, 0xfc, !PT ;  /* 0x0000001f04337212 */ /* 0x000fe400078efcff */
[----:B------:R-:W-:Y:S02]  /*0240*/  LOP3.LUT R49, R4, 0x4, R31, 0xfe, !PT ;  /* 0x0000000404317812 */ /* 0x000fe400078efe1f */
[C---:B------:R-:W-:Y:S01]  /*0250*/  ISETP.GE.AND P0, PT, R51.reuse, 0x80, PT ;  /* 0x000000803300780c */ /* 0x040fe20003f06270 */
[--C-:B------:R-:W-:Y:S01]  /*0260*/  IMAD R51, R51, 0x100, R0.reuse ;  /* 0x0000010033337824 */ /* 0x100fe200078e0200 */
[C---:B------:R-:W-:Y:S01]  /*0270*/  ISETP.GE.AND P1, PT, R49.reuse, 0x80, PT ;  /* 0x000000803100780c */ /* 0x040fe20003f26270 */
[----:B------:R-:W-:Y:S01]  /*0280*/  IMAD R49, R49, 0x100, R0 ;  /* 0x0000010031317824 */ /* 0x000fe200078e0200 */
[----:B------:R-:W-:Y:S01]  /*0290*/  LOP3.LUT R44, R4, 0x8, R31, 0xfe, !PT ;  /* 0x00000008042c7812 */ /* 0x000fe200078efe1f */
[----:B--2---:R-:W-:Y:S01]  /*02a0*/  IMAD.WIDE R2, R51, 0x4, R28 ;  /* 0x0000000433027825 */ /* 0x004fe200078e021c */
[----:B------:R-:W-:-:S02]  /*02b0*/  LOP3.LUT R45, R4, 0xc, R31, 0xfe, !PT ;  /* 0x0000000c042d7812 */ /* 0x000fc400078efe1f */
[----:B------:R-:W-:Y:S01]  /*02c0*/  ISETP.GE.AND P2, PT, R44, 0x80, PT ;  /* 0x000000802c00780c */ /* 0x000fe20003f46270 */
[----:B------:R-:W-:Y:S01]  /*02d0*/  IMAD.WIDE R24, R49, 0x4, R28 ;  /* 0x0000000431187825 */ /* 0x000fe200078e021c */
[----:B------:R-:W-:-:S03]  /*02e0*/  ISETP.GE.AND P3, PT, R45, 0x80, PT ;  /* 0x000000802d00780c */ /* 0x000fc60003f66270 */
[--C-:B------:R-:W-:Y:S01]  /*02f0*/  IMAD R44, R44, 0x100, R0.reuse ;  /* 0x000001002c2c7824 */ /* 0x100fe200078e0200 */
[----:B------:R2:W3:Y:S01]  /*0300*/  @!P0 LDG.E.EL.128 R20, desc[UR6][R2.64] ;  /* 0x0000000602148981 */ /* 0x0004e2000c2e1d00 */
[----:B------:R-:W-:Y:S02]  /*0310*/  IMAD R45, R45, 0x100, R0 ;  /* 0x000001002d2d7824 */ /* 0x000fe400078e0200 */
[----:B------:R-:W-:Y:S01]  /*0320*/  IMAD.WIDE R26, R44, 0x4, R28 ;  /* 0x000000042c1a7825 */ /* 0x000fe200078e021c */
[----:B------:R4:W3:Y:S01]  /*0330*/  @!P1 LDG.E.EL.128 R16, desc[UR6][R24.64] ;  /* 0x0000000618109981 */ /* 0x0008e2000c2e1d00 */
[----:B------:R-:W-:-:S03]  /*0340*/  CS2R R8, SRZ ;  /* 0x0000000000087805 */ /* 0x000fc6000001ff00 */
[----:B------:R-:W3:Y:S01]  /*0350*/  @!P2 LDG.E.EL.128 R12, desc[UR6][R26.64] ;  /* 0x000000061a0ca981 */ /* 0x000ee2000c2e1d00 */
[----:B--2---:R-:W-:-:S05]  /*0360*/  IMAD.WIDE R2, R45, 0x4, R28 ;  /* 0x000000042d027825 */ /* 0x004fca00078e021c */
[----:B------:R2:W3:Y:S01]  /*0370*/  @!P3 LDG.E.EL.128 R8, desc[UR6][R2.64] ;  /* 0x000000060208b981 */ /* 0x0004e2000c2e1d00 */
[----:B----4-:R-:W-:Y:S01]  /*0380*/  SHF.R.U32.HI R25, RZ, 0x2, R57 ;  /* 0x00000002ff197819 */ /* 0x010fe20000011639 */
[----:B------:R-:W-:Y:S02]  /*0390*/  IMAD.SHL.U32 R24, R57, 0x40, RZ ;  /* 0x0000004039187824 */ /* 0x000fe400078e00ff */
[----:B------:R-:W-:Y:S01]  /*03a0*/  IMAD.SHL.U32 R0, R6, 0x100, RZ ;  /* 0x0000010006007824 */ /* 0x000fe200078e00ff */
[----:B------:R-:W-:Y:S01]  /*03b0*/  SGXT.U32 R25, R25, 0x6 ;  /* 0x000000061919781a */ /* 0x000fe20000000000 */
[----:B-----5:R-:W-:Y:S01]  /*03c0*/  UPRMT UR4, UR5, 0x654, UR4 ;  /* 0x0000065405047896 */ /* 0x020fe20008000004 */
[----:B------:R-:W-:Y:S02]  /*03d0*/  LOP3.LUT R28, R24, 0xfc0, RZ, 0xc0, !PT ;  /* 0x00000fc0181c7812 */ /* 0x000fe400078ec0ff */
[----:B------:R-:W-:Y:S02]  /*03e0*/  LOP3.LUT R29, R4, 0xc, R7, 0xf8, !PT ;  /* 0x0000000c041d7812 */ /* 0x000fe400078ef807 */
[----:B------:R-:W-:-:S02]  /*03f0*/  LOP3.LUT R4, R0, 0x40, R25, 0xfe, !PT ;  /* 0x0000004000047812 */ /* 0x000fc400078efe19 */
[----:B--2---:R-:W-:Y:S02]  /*0400*/  LOP3.LUT R3, R0, 0x80, R25, 0xfe, !PT ;  /* 0x0000008000037812 */ /* 0x004fe400078efe19 */
[----:B------:R-:W-:Y:S02]  /*0410*/  LOP3.LUT R24, R0, 0xc0, R25, 0xfe, !PT ;  /* 0x000000c000187812 */ /* 0x000fe400078efe19 */
[----:B------:R-:W-:Y:S02]  /*0420*/  PRMT R0, R25, 0x6540, R6 ;  /* 0x0000654019007816 */ /* 0x000fe40000000006 */
[C---:B------:R-:W-:Y:S02]  /*0430*/  LOP3.LUT R2, R28.reuse, 0x10, RZ, 0xfc, !PT ;  /* 0x000000101c027812 */ /* 0x040fe400078efcff */
[C---:B------:R-:W-:Y:S02]  /*0440*/  LOP3.LUT R25, R28.reuse, 0x20, RZ, 0xfc, !PT ;  /* 0x000000201c197812 */ /* 0x040fe400078efcff */
[----:B------:R-:W-:-:S02]  /*0450*/  LOP3.LUT R31, R28, R31, RZ, 0xfc, !PT ;  /* 0x0000001f1c1f7212 */ /* 0x000fc400078efcff */
[C---:B0-----:R-:W-:Y:S02]  /*0460*/  LOP3.LUT R27, R28.reuse, 0x30, RZ, 0xfc, !PT ;  /* 0x000000301c1b7812 */ /* 0x041fe400078efcff */
[----:B------:R-:W-:Y:S02]  /*0470*/  LEA.HI R28, R28, UR4, RZ, 0x1e ;  /* 0x000000041c1c7c11 */ /* 0x000fe4000f8ff0ff */
[----:B------:R-:W-:Y:S02]  /*0480*/  LEA.HI R2, R2, UR4, RZ, 0x1e ;  /* 0x0000000402027c11 */ /* 0x000fe4000f8ff0ff */
[----:B------:R-:W-:Y:S02]  /*0490*/  LEA.HI R26, R25, UR4, RZ, 0x1e ;  /* 0x00000004191a7c11 */ /* 0x000fe4000f8ff0ff */
[----:B------:R-:W-:Y:S01]  /*04a0*/  LEA.HI R74, R27, UR4, RZ, 0x1e ;  /* 0x000000041b4a7c11 */ /* 0x000fe2000f8ff0ff */
[C---:B------:R-:W-:Y:S02]  /*04b0*/  IMAD R75, R31.reuse, 0x4, R28 ;  /* 0x000000041f4b7824 */ /* 0x040fe400078e021c */
[----:B------:R-:W-:-:S02]  /*04c0*/  IMAD R76, R31, 0x4, R2 ;  /* 0x000000041f4c7824 */ /* 0x000fc400078e0202 */
[C---:B------:R-:W-:Y:S02]  /*04d0*/  IMAD R73, R31.reuse, 0x4, R26 ;  /* 0x000000041f497824 */ /* 0x040fe400078e021a */
[----:B------:R-:W-:Y:S01]  /*04e0*/  IMAD R74, R31, 0x4, R74 ;  /* 0x000000041f4a7824 */ /* 0x000fe200078e024a */
[----:B------:R-:W-:Y:S01]  /*04f0*/  ISETP.GE.AND P4, PT, R29, 0x80, PT ;  /* 0x000000801d00780c */ /* 0x000fe20003f86270 */
[--C-:B------:R-:W-:Y:S02]  /*0500*/  IMAD R0, R0, 0x80, R29.reuse ;  /* 0x0000008000007824 */ /* 0x100fe400078e021d */
[--C-:B------:R-:W-:Y:S02]  /*0510*/  IMAD R2, R4, 0x80, R29.reuse ;  /* 0x0000008004027824 */ /* 0x100fe400078e021d */
[--C-:B------:R-:W-:Y:S02]  /*0520*/  IMAD R3, R3, 0x80, R29.reuse ;  /* 0x0000008003037824 */ /* 0x100fe400078e021d */
[----:B------:R-:W-:Y:S01]  /*0530*/  IMAD R4, R24, 0x80, R29 ;  /* 0x0000008018047824 */ /* 0x000fe200078e021d */
[----:B------:R-:W-:-:S02]  /*0540*/  CS2R R24, SRZ ;  /* 0x0000000000187805 */ /* 0x000fc4000001ff00 */
[----:B------:R-:W-:Y:S02]  /*0550*/  CS2R R26, SRZ ;  /* 0x00000000001a7805 */ /* 0x000fe4000001ff00 */
[----:B------:R-:W-:Y:S02]  /*0560*/  CS2R R36, SRZ ;  /* 0x0000000000247805 */ /* 0x000fe4000001ff00 */
[----:B------:R-:W-:Y:S02]  /*0570*/  CS2R R38, SRZ ;  /* 0x0000000000267805 */ /* 0x000fe4000001ff00 */
[----:B------:R-:W-:Y:S02]  /*0580*/  CS2R R28, SRZ ;  /* 0x00000000001c7805 */ /* 0x000fe4000001ff00 */
[----:B------:R-:W-:Y:S01]  /*0590*/  CS2R R30, SRZ ;  /* 0x00000000001e7805 */ /* 0x000fe2000001ff00 */
[----:B------:R-:W-:-:S04]  /*05a0*/  IMAD.WIDE R54, R0, 0x4, R52 ;  /* 0x0000000400367825 */ /* 0x000fc800078e0234 */
[--C-:B------:R-:W-:Y:S01]  /*05b0*/  IMAD.WIDE R60, R2, 0x4, R52.reuse ;  /* 0x00000004023c7825 */ /* 0x100fe200078e0234 */
[----:B------:R0:W2:Y:S03]  /*05c0*/  @!P4 LDG.E.EL.128 R36, desc[UR6][R54.64] ;  /* 0x000000063624c981 */ /* 0x0000a6000c2e1d00 */
[--C-:B------:R-:W-:Y:S01]  /*05d0*/  IMAD.WIDE R62, R3, 0x4, R52.reuse ;  /* 0x00000004033e7825 */ /* 0x100fe200078e0234 */
[----:B------:R1:W4:Y:S03]  /*05e0*/  @!P4 LDG.E.EL.128 R28, desc[UR6][R60.64] ;  /* 0x000000063c1cc981 */ /* 0x000326000c2e1d00 */
[----:B------:R-:W-:Y:S01]  /*05f0*/  IMAD.WIDE R64, R4, 0x4, R52 ;  /* 0x0000000404407825 */ /* 0x000fe200078e0234 */
[----:B------:R-:W-:Y:S02]  /*0600*/  CS2R R52, SRZ ;  /* 0x0000000000347805 */ /* 0x000fe4000001ff00 */
[----:B0-----:R-:W-:Y:S01]  /*0610*/  CS2R R54, SRZ ;  /* 0x0000000000367805 */ /* 0x001fe2000001ff00 */
[----:B-1----:R-:W-:Y:S01]  /*0620*/  IMAD.WIDE R60, R49, 0x4, R58 ;  /* 0x00000004313c7825 */ /* 0x002fe200078e023a */
[----:B------:R-:W-:Y:S01]  /*0630*/  CS2R R48, SRZ ;  /* 0x0000000000307805 */ /* 0x000fe2000001ff00 */
[----:B---3--:R-:W-:Y:S04]  /*0640*/  STS [R75], R20 ;  /* 0x000000144b007388 */ /* 0x008fe80000000800 */
[----:B------:R-:W-:Y:S04]  /*0650*/  STS [R76+0x40], R21 ;  /* 0x000040154c007388 */ /* 0x000fe80000000800 */
[----:B------:R-:W-:Y:S04]  /*0660*/  STS [R73+0x80], R22 ;  /* 0x0000801649007388 */ /* 0x000fe80000000800 */
[----:B------:R-:W-:Y:S04]  /*0670*/  STS [R74+0xc0], R23 ;  /* 0x0000c0174a007388 */ /* 0x000fe80000000800 */
[----:B------:R-:W-:Y:S04]  /*0680*/  STS [R75+0x10], R16 ;  /* 0x000010104b007388 */ /* 0x000fe80000000800 */
[----:B------:R-:W-:Y:S04]  /*0690*/  STS [R76+0x50], R17 ;  /* 0x000050114c007388 */ /* 0x000fe80000000800 */
[----:B------:R-:W-:Y:S04]  /*06a0*/  STS [R73+0x90], R18 ;  /* 0x0000901249007388 */ /* 0x000fe80000000800 */
[----:B------:R-:W-:Y:S04]  /*06b0*/  STS [R74+0xd0], R19 ;  /* 0x0000d0134a007388 */ /* 0x000fe80000000800 */
[----:B------:R-:W-:Y:S04]  /*06c0*/  STS [R75+0x20], R12 ;  /* 0x0000200c4b007388 */ /* 0x000fe80000000800 */
[----:B------:R0:W-:Y:S04]  /*06d0*/  STS [R76+0x60], R13 ;  /* 0x0000600d4c007388 */ /* 0x0001e80000000800 */
[----:B------:R-:W-:Y:S04]  /*06e0*/  STS [R73+0xa0], R14 ;  /* 0x0000a00e49007388 */ /* 0x000fe80000000800 */
[----:B------:R1:W-:Y:S01]  /*06f0*/  STS [R74+0xe0], R15 ;  /* 0x0000e00f4a007388 */ /* 0x0003e20000000800 */
[----:B0-----:R-:W-:-:S03]  /*0700*/  IMAD.WIDE R12, R0, 0x4, R46 ;  /* 0x00000004000c7825 */ /* 0x001fc600078e022e */
[----:B------:R-:W-:Y:S01]  /*0710*/  STS [R75+0x30], R8 ;  /* 0x000030084b007388 */ /* 0x000fe20000000800 */
[----:B-1----:R-:W-:-:S03]  /*0720*/  IMAD.WIDE R14, R2, 0x4, R46 ;  /* 0x00000004020e7825 */ /* 0x002fc600078e022e */
[----:B------:R-:W-:Y:S01]  /*0730*/  STS [R76+0x70], R9 ;  /* 0x000070094c007388 */ /* 0x000fe20000000800 */
[----:B------:R-:W-:Y:S02]  /*0740*/  CS2R R16, SRZ ;  /* 0x0000000000107805 */ /* 0x000fe4000001ff00 */
[----:B------:R-:W-:Y:S01]  /*0750*/  CS2R R18, SRZ ;  /* 0x0000000000127805 */ /* 0x000fe2000001ff00 */
[----:B------:R-:W-:Y:S01]  /*0760*/  STS [R73+0xb0], R10 ;  /* 0x0000b00a49007388 */ /* 0x000fe20000000800 */
[----:B------:R-:W-:Y:S02]  /*0770*/  CS2R R20, SRZ ;  /* 0x0000000000147805 */ /* 0x000fe4000001ff00 */
[----:B------:R-:W-:Y:S01]  /*0780*/  CS2R R22, SRZ ;  /* 0x0000000000167805 */ /* 0x000fe2000001ff00 */
[----:B------:R0:W-:Y:S04]  /*0790*/  STS [R74+0xf0], R11 ;  /* 0x0000f00b4a007388 */ /* 0x0001e80000000800 */
[----:B------:R1:W2:Y:S04]  /*07a0*/  @!P4 LDG.E.EL.128 R40, desc[UR6][R12.64] ;  /* 0x000000060c28c981 */ /* 0x0002a8000c2e1d00 */
[----:B------:R3:W4:Y:S01]  /*07b0*/  @!P4 LDG.E.EL.128 R32, desc[UR6][R14.64] ;  /* 0x000000060e20c981 */ /* 0x000722000c2e1d00 */
[----:B0-----:R-:W-:-:S03]  /*07c0*/  IMAD.WIDE R10, R3, 0x4, R46 ;  /* 0x00000004030a7825 */ /* 0x001fc600078e022e */
[----:B------:R-:W5:Y:S01]  /*07d0*/  @!P4 LDG.E.EL.128 R20, desc[UR6][R62.64] ;  /* 0x000000063e14c981 */ /* 0x000f62000c2e1d00 */
[----:B-1----:R-:W-:Y:S01]  /*07e0*/  CS2R R12, SRZ ;  /* 0x00000000000c7805 */ /* 0x002fe2000001ff00 */
[----:B------:R-:W-:Y:S02]  /*07f0*/  IMAD.WIDE R46, R4, 0x4, R46 ;  /* 0x00000004042e7825 */ /* 0x000fe400078e022e */
[----:B------:R0:W5:Y:S01]  /*0800*/  @!P4 LDG.E.EL.128 R24, desc[UR6][R10.64] ;  /* 0x000000060a18c981 */ /* 0x000162000c2e1d00 */
[----:B---3--:R-:W-:-:S03]  /*0810*/  CS2R R14, SRZ ;  /* 0x00000000000e7805 */ /* 0x008fc6000001ff00 */
[----:B------:R1:W3:Y:S04]  /*0820*/  @!P4 LDG.E.EL.128 R16, desc[UR6][R46.64] ;  /* 0x000000062e10c981 */ /* 0x0002e8000c2e1d00 */
[----:B------:R-:W3:Y:S01]  /*0830*/  @!P4 LDG.E.EL.128 R12, desc[UR6][R64.64] ;  /* 0x00000006400cc981 */ /* 0x000ee2000c2e1d00 */
[----:B------:R-:W-:Y:S01]  /*0840*/  BAR.SYNC.DEFER_BLOCKING 0x0 ;  /* 0x0000000000007b1d */ /* 0x000fe20000010000 */
[----:B------:R-:W-:Y:S02]  /*0850*/  CS2R R8, SRZ ;  /* 0x0000000000087805 */ /* 0x000fe4000001ff00 */
[----:B0-----:R-:W-:Y:S01]  /*0860*/  CS2R R10, SRZ ;  /* 0x00000000000a7805 */ /* 0x001fe2000001ff00 */
[----:B-1----:R-:W-:Y:S01]  /*0870*/  IMAD.WIDE R46, R51, 0x4, R58 ;  /* 0x00000004332e7825 */ /* 0x002fe200078e023a */
[----:B------:R-:W-:-:S03]  /*0880*/  CS2R R50, SRZ ;  /* 0x0000000000327805 */ /* 0x000fc6000001ff00 */
[----:B------:R-:W-:-:S04]  /*0890*/  IMAD.WIDE R62, R44, 0x4, R58 ;  /* 0x000000042c3e7825 */ /* 0x000fc800078e023a */
[----:B------:R-:W-:Y:S01]  /*08a0*/  IMAD.WIDE R58, R45, 0x4, R58 ;  /* 0x000000042d3a7825 */ /* 0x000fe200078e023a */
[----:B------:R-:W-:Y:S01]  /*08b0*/  CS2R R44, SRZ ;  /* 0x00000000002c7805 */ /* 0x000fe2000001ff00 */
[----:B------:R0:W2:Y:S04]  /*08c0*/  @!P0 LDG.E.EL.128 R8, desc[UR6][R46.64] ;  /* 0x000000062e088981 */ /* 0x0000a8000c2e1d00 */
[----:B------:R1:W3:Y:S04]  /*08d0*/  @!P1 LDG.E.EL.128 R52, desc[UR6][R60.64] ;  /* 0x000000063c349981 */ /* 0x0002e8000c2e1d00 */
[----:B------:R-:W3:Y:S01]  /*08e0*/  @!P2 LDG.E.EL.128 R48, desc[UR6][R62.64] ;  /* 0x000000063e30a981 */ /* 0x000ee2000c2e1d00 */
[----:B0-----:R-:W-:-:S06]  /*08f0*/  CS2R R46, SRZ ;  /* 0x00000000002e7805 */ /* 0x001fcc000001ff00 */
[----:B------:R0:W3:Y:S01]  /*0900*/  @!P3 LDG.E.EL.128 R44, desc[UR6][R58.64] ;  /* 0x000000063a2cb981 */ /* 0x0000e2000c2e1d00 */
[----:B------:R-:W-:-:S04]  /*0910*/  LOP3.LUT R7, R7, 0x3fc, RZ, 0xc0, !PT ;  /* 0x000003fc07077812 */ /* 0x000fc800078ec0ff */
[C---:B------:R-:W-:Y:S02]  /*0920*/  LOP3.LUT R56, R7.reuse, 0x400, RZ, 0xfc, !PT ;  /* 0x0000040007387812 */ /* 0x040fe400078efcff */
[C---:B-1----:R-:W-:Y:S02]  /*0930*/  LOP3.LUT R61, R7.reuse, 0x800, RZ, 0xfc, !PT ;  /* 0x00000800073d7812 */ /* 0x042fe400078efcff */
[----:B------:R-:W-:Y:S02]  /*0940*/  LOP3.LUT R64, R7, 0xc00, RZ, 0xfc, !PT ;  /* 0x00000c0007407812 */ /* 0x000fe400078efcff */
[----:B------:R-:W-:Y:S02]  /*0950*/  SHF.R.U32.HI R60, RZ, 0x2, R56 ;  /* 0x00000002ff3c7819 */ /* 0x000fe40000011638 */
[----:B------:R-:W-:Y:S02]  /*0960*/  SHF.R.U32.HI R61, RZ, 0x2, R61 ;  /* 0x00000002ff3d7819 */ /* 0x000fe4000001163d */
[----:B------:R-:W-:-:S02]  /*0970*/  SHF.R.U32.HI R64, RZ, 0x2, R64 ;  /* 0x00000002ff407819 */ /* 0x000fc40000011640 */
[C---:B------:R-:W-:Y:S02]  /*0980*/  PRMT R6, R57.reuse, 0x6540, R6 ;  /* 0x0000654039067816 */ /* 0x040fe40000000006 */
[----:B------:R-:W-:Y:S02]  /*0990*/  LOP3.LUT R57, R57, 0xfc, RZ, 0xc0, !PT ;  /* 0x000000fc39397812 */ /* 0x000fe400078ec0ff */
[----:B------:R-:W-:Y:S02]  /*09a0*/  LOP3.LUT R60, R60, 0x1fc, RZ, 0xc0, !PT ;  /* 0x000001fc3c3c7812 */ /* 0x000fe400078ec0ff */
[----:B------:R-:W-:Y:S02]  /*09b0*/  LOP3.LUT R61, R61, 0x2fc, RZ, 0xc0, !PT ;  /* 0x000002fc3d3d7812 */ /* 0x000fe400078ec0ff */
[----:B------:R-:W-:Y:S01]  /*09c0*/  LOP3.LUT R64, R64, 0x3fc, RZ, 0xc0, !PT ;  /* 0x000003fc40407812 */ /* 0x000fe200078ec0ff */
[----:B------:R-:W-:Y:S02]  /*09d0*/  VIADD R56, R57, UR4 ;  /* 0x0000000439387c36 */ /* 0x000fe40008000000 */
[----:B------:R-:W-:-:S02]  /*09e0*/  VIADD R60, R60, UR4 ;  /* 0x000000043c3c7c36 */ /* 0x000fc40008000000 */
[----:B------:R-:W-:Y:S02]  /*09f0*/  VIADD R72, R61, UR4 ;  /* 0x000000043d487c36 */ /* 0x000fe40008000000 */
[----:B------:R-:W-:Y:S02]  /*0a00*/  VIADD R64, R64, UR4 ;  /* 0x0000000440407c36 */ /* 0x000fe40008000000 */
[C---:B------:R-:W-:Y:S02]  /*0a10*/  IMAD R71, R7.reuse, 0x4, R56 ;  /* 0x0000000407477824 */ /* 0x040fe400078e0238 */
[C---:B------:R-:W-:Y:S02]  /*0a20*/  IMAD R70, R7.reuse, 0x4, R60 ;  /* 0x0000000407467824 */ /* 0x040fe400078e023c */
[----:B------:R-:W-:Y:S01]  /*0a30*/  IMAD R72, R7, 0x4, R72 ;  /* 0x0000000407487824 */ /* 0x000fe200078e0248 */
[----:B------:R-:W-:Y:S01]  /*0a40*/  LEA.HI R77, R5, R6, RZ, 0x4 ;  /* 0x00000006054d7211 */ /* 0x000fe200078f20ff */
[----:B------:R-:W-:Y:S01]  /*0a50*/  IMAD R69, R7, 0x4, R64 ;  /* 0x0000000407457824 */ /* 0x000fe200078e0240 */
[----:B------:R-:W-:Y:S04]  /*0a60*/  LDS R68, [R71] ;  /* 0x0000000047447984 */ /* 0x000fe80000000800 */
[----:B------:R-:W-:Y:S04]  /*0a70*/  LDS R67, [R71+0x4] ;  /* 0x0000040047437984 */ /* 0x000fe80000000800 */
[----:B------:R-:W-:Y:S04]  /*0a80*/  LDS R65, [R71+0x8] ;  /* 0x0000080047417984 */ /* 0x000fe80000000800 */
[----:B------:R-:W-:Y:S04]  /*0a90*/  LDS R66, [R71+0xc] ;  /* 0x00000c0047427984 */ /* 0x000fe80000000800 */
[----:B------:R-:W-:Y:S04]  /*0aa0*/  LDS R5, [R70+0x1000] ;  /* 0x0010000046057984 */ /* 0x000fe80000000800 */
[----:B------:R-:W-:Y:S04]  /*0ab0*/  LDS R6, [R70+0x1004] ;  /* 0x0010040046067984 */ /* 0x000fe80000000800 */
[----:B------:R-:W-:Y:S04]  /*0ac0*/  LDS R7, [R70+0x1008] ;  /* 0x0010080046077984 */ /* 0x000fe80000000800 */
[----:B------:R-:W-:Y:S04]  /*0ad0*/  LDS R56, [R70+0x100c] ;  /* 0x00100c0046387984 */ /* 0x000fe80000000800 */
[----:B------:R-:W-:Y:S04]  /*0ae0*/  LDS R57, [R72+0x2000] ;  /* 0x0020000048397984 */ /* 0x000fe80000000800 */
[----:B0-----:R-:W-:Y:S04]  /*0af0*/  LDS R58, [R72+0x2004] ;  /* 0x00200400483a7984 */ /* 0x001fe80000000800 */
[----:B------:R-:W-:Y:S04]  /*0b00*/  LDS R59, [R72+0x2008] ;  /* 0x00200800483b7984 */ /* 0x000fe80000000800 */
[----:B------:R-:W-:Y:S04]  /*0b10*/  LDS R60, [R72+0x200c] ;  /* 0x00200c00483c7984 */ /* 0x000fe80000000800 */
[----:B------:R-:W-:Y:S04]  /*0b20*/  LDS R61, [R69+0x3000] ;  /* 0x00300000453d7984 */ /* 0x000fe80000000800 */
[----:B------:R-:W-:Y:S04]  /*0b30*/  LDS R62, [R69+0x3004] ;  /* 0x00300400453e7984 */ /* 0x000fe80000000800 */
[----:B------:R-:W-:Y:S04]  /*0b40*/  LDS R63, [R69+0x3008] ;  /* 0x00300800453f7984 */ /* 0x000fe80000000800 */
[----:B------:R-:W-:Y:S01]  /*0b50*/  LDS R64, [R69+0x300c] ;  /* 0x00300c0045407984 */ /* 0x000fe20000000800 */
[----:B------:R-:W-:Y:S01]  /*0b60*/  BAR.SYNC.DEFER_BLOCKING 0x0 ;  /* 0x0000000000007b1d */ /* 0x000fe20000010000 */
[----:B------:R-:W-:-:S05]  /*0b70*/  SHF.R.S32.HI R77, RZ, 0x4, R77 ;  /* 0x00000004ff4d7819 */ /* 0x000fca000001144d */
[----:B--2---:R0:W-:Y:S04]  /*0b80*/  STS [R75], R8 ;  /* 0x000000084b007388 */ /* 0x0041e80000000800 */
[----:B------:R1:W-:Y:S04]  /*0b90*/  STS [R76+0x40], R9 ;  /* 0x000040094c007388 */ /* 0x0003e80000000800 */
[----:B------:R-:W-:Y:S01]  /*0ba0*/  STS [R73+0x80], R10 ;  /* 0x0000800a49007388 */ /* 0x000fe20000000800 */
[----:B0-----:R-:W-:-:S03]  /*0bb0*/  LEA.HI R8, R77, R77, RZ, 0x4 ;  /* 0x0000004d4d087211 */ /* 0x001fc600078f20ff */
[----:B------:R-:W-:Y:S01]  /*0bc0*/  STS [R74+0xc0], R11 ;  /* 0x0000c00b4a007388 */ /* 0x000fe20000000800 */
[----:B------:R-:W-:-:S03]  /*0bd0*/  LOP3.LUT R8, R8, 0xfffffff0, RZ, 0xc0, !PT ;  /* 0xfffffff008087812 */ /* 0x000fc600078ec0ff */
[----:B---3--:R-:W-:Y:S04]  /*0be0*/  STS [R75+0x10], R52 ;  /* 0x000010344b007388 */ /* 0x008fe80000000800 */
[----:B------:R-:W-:Y:S01]  /*0bf0*/  STS [R76+0x50], R53 ;  /* 0x000050354c007388 */ /* 0x000fe20000000800 */
[----:B------:R-:W-:Y:S02]  /*0c00*/  IMAD.IADD R77, R77, 0x1, -R8 ;  /* 0x000000014d4d7824 */ /* 0x000fe400078e0a08 */
[----:B-1----:R-:W0:Y:S01]  /*0c10*/  LDC.64 R8, c[0x0][0x230] ;  /* 0x00008c00ff087b82 */ /* 0x002e220000000a00 */
[----:B------:R-:W-:Y:S04]  /*0c20*/  STS [R73+0x90], R54 ;  /* 0x0000903649007388 */ /* 0x000fe80000000800 */
[----:B------:R-:W-:Y:S04]  /*0c30*/  STS [R74+0xd0], R55 ;  /* 0x0000d0374a007388 */ /* 0x000fe80000000800 */
[----:B------:R-:W-:Y:S04]  /*0c40*/  STS [R75+0x20], R48 ;  /* 0x000020304b007388 */ /* 0x000fe80000000800 */
[----:B------:R-:W-:Y:S04]  /*0c50*/  STS [R76+0x60], R49 ;  /* 0x000060314c007388 */ /* 0x000fe80000000800 */
[----:B------:R-:W-:Y:S04]  /*0c60*/  STS [R73+0xa0], R50 ;  /* 0x0000a03249007388 */ /* 0x000fe80000000800 */
[----:B------:R1:W-:Y:S04]  /*0c70*/  STS [R74+0xe0], R51 ;  /* 0x0000e0334a007388 */ /* 0x0003e80000000800 */
[----:B------:R-:W-:Y:S04]  /*0c80*/  STS [R75+0x30], R44 ;  /* 0x0000302c4b007388 */ /* 0x000fe80000000800 */
[----:B------:R-:W-:Y:S04]  /*0c90*/  STS [R76+0x70], R45 ;  /* 0x0000702d4c007388 */ /* 0x000fe80000000800 */
[----:B------:R2:W-:Y:S04]  /*0ca0*/  STS [R73+0xb0], R46 ;  /* 0x0000b02e49007388 */ /* 0x0005e80000000800 */
[----:B------:R-:W-:Y:S01]  /*0cb0*/  STS [R74+0xf0], R47 ;  /* 0x0000f02f4a007388 */ /* 0x000fe20000000800 */
[----:B------:R-:W-:Y:S01]  /*0cc0*/  BAR.SYNC.DEFER_BLOCKING 0x0 ;  /* 0x0000000000007b1d */ /* 0x000fe20000010000 */
[----:B0-----:R-:W-:-:S06]  /*0cd0*/  IMAD.WIDE R8, R77, 0x4, R8 ;  /* 0x000000044d087825 */ /* 0x001fcc00078e0208 */
[----:B------:R0:W3:Y:S01]  /*0ce0*/  LDG.E.EL R9, desc[UR6][R8.64] ;  /* 0x0000000608097981 */ /* 0x0000e2000c2e1900 */
[----:B-1----:R-:W1:Y:S03]  /*0cf0*/  S2R R51, SR_TID.X ;  /* 0x0000000000337919 */ /* 0x002e660000002100 */
[----:B------:R-:W-:Y:S04]  /*0d00*/  LDS R77, [R71] ;  /* 0x00000000474d7984 */ /* 0x000fe80000000800 */
[----:B0-----:R-:W-:Y:S04]  /*0d10*/  LDS R8, [R71+0x4] ;  /* 0x0000040047087984 */ /* 0x001fe80000000800 */
[----:B------:R-:W-:Y:S04]  /*0d20*/  LDS R75, [R71+0x8] ;  /* 0x00000800474b7984 */ /* 0x000fe80000000800 */
[----:B------:R0:W-:Y:S04]  /*0d30*/  LDS R76, [R71+0xc] ;  /* 0x00000c00474c7984 */ /* 0x0001e80000000800 */
[----:B------:R-:W-:Y:S04]  /*0d40*/  LDS R52, [R70+0x1000] ;  /* 0x0010000046347984 */ /* 0x000fe80000000800 */
[----:B------:R-:W-:Y:S04]  /*0d50*/  LDS R53, [R70+0x1004] ;  /* 0x0010040046357984 */ /* 0x000fe80000000800 */
[----:B------:R-:W-:Y:S01]  /*0d60*/  LDS R54, [R70+0x1008] ;  /* 0x0010080046367984 */ /* 0x000fe20000000800 */
[----:B-1----:R-:W-:-:S03]  /*0d70*/  LOP3.LUT R10, R51, 0xff, RZ, 0xc0, !PT ;  /* 0x000000ff330a7812 */ /* 0x002fc600078ec0ff */
[----:B------:R1:W-:Y:S01]  /*0d80*/  LDS R55, [R70+0x100c] ;  /* 0x00100c0046377984 */ /* 0x0003e20000000800 */
[----:B--2---:R-:W-:-:S03]  /*0d90*/  LEA R46, R10, UR4, 0x3 ;  /* 0x000000040a2e7c11 */ /* 0x004fc6000f8e18ff */
[----:B------:R-:W-:Y:S04]  /*0da0*/  LDS R48, [R72+0x2000] ;  /* 0x0020000048307984 */ /* 0x000fe80000000800 */
[----:B------:R-:W-:Y:S04]  /*0db0*/  LDS R47, [R72+0x2004] ;  /* 0x00200400482f7984 */ /* 0x000fe80000000800 */
[----:B------:R-:W-:Y:S04]  /*0dc0*/  LDS R50, [R72+0x2008] ;  /* 0x0020080048327984 */ /* 0x000fe80000000800 */
[----:B------:R-:W-:Y:S04]  /*0dd0*/  LDS R49, [R72+0x200c] ;  /* 0x00200c0048317984 */ /* 0x000fe80000000800 */
[----:B------:R-:W-:Y:S04]  /*0de0*/  LDS R10, [R69+0x3000] ;  /* 0x00300000450a7984 */ /* 0x000fe80000000800 */
[----:B------:R-:W-:Y:S04]  /*0df0*/  LDS R11, [R69+0x3004] ;  /* 0x00300400450b7984 */ /* 0x000fe80000000800 */
[----:B------:R-:W-:Y:S04]  /*0e00*/  LDS R44, [R69+0x3008] ;  /* 0x00300800452c7984 */ /* 0x000fe80000000800 */
[----:B------:R-:W-:Y:S01]  /*0e10*/  LDS R45, [R69+0x300c] ;  /* 0x00300c00452d7984 */ /* 0x000fe20000000800 */
[----:B------:R-:W-:Y:S01]  /*0e20*/  BAR.SYNC.DEFER_BLOCKING 0x0 ;  /* 0x0000000000007b1d */ /* 0x000fe20000010000 */
[----:B------:R-:W-:-:S04]  /*0e30*/  SHF.R.U32.HI R73, RZ, 0x2, R51 ;  /* 0x00000002ff497819 */ /* 0x000fc80000011633 */
[----:B------:R-:W-:-:S04]  /*0e40*/  SGXT.U32 R73, R73, 0x6 ;  /* 0x000000064949781a */ /* 0x000fc80000000000 */
[C---:B0-----:R-:W-:Y:S02]  /*0e50*/  LEA R71, R73.reuse, UR4, 0x3 ;  /* 0x0000000449477c11 */ /* 0x041fe4000f8e18ff */
[C---:B-1----:R-:W-:Y:S02]  /*0e60*/  LOP3.LUT R70, R73.reuse, 0x40, RZ, 0xfc, !PT ;  /* 0x0000004049467812 */ /* 0x042fe400078efcff */
[----:B------:R-:W-:Y:S02]  /*0e70*/  LOP3.LUT R51, R73, 0x80, RZ, 0xfc, !PT ;  /* 0x0000008049337812 */ /* 0x000fe400078efcff */
[----:B------:R-:W-:Y:S02]  /*0e80*/  LEA R70, R70, UR4, 0x3 ;  /* 0x0000000446467c11 */ /* 0x000fe4000f8e18ff */
[----:B------:R-:W-:Y:S01]  /*0e90*/  LEA R51, R51, UR4, 0x3 ;  /* 0x0000000433337c11 */ /* 0x000fe2000f8e18ff */
[----:B---3--:R0:W-:Y:S01]  /*0ea0*/  STS [R46], R9 ;  /* 0x000000092e007388 */ /* 0x0081e20000000800 */
[----:B------:R-:W-:Y:S06]  /*0eb0*/  BAR.SYNC.DEFER_BLOCKING 0x0 ;  /* 0x0000000000007b1d */ /* 0x000fec0000010000 */
[----:B------:R-:W1:Y:S01]  /*0ec0*/  LDS R9, [R71] ;  /* 0x0000000047097984 */ /* 0x000e620000000800 */
[----:B0-----:R-:W-:-:S03]  /*0ed0*/  LOP3.LUT R46, R73, 0xc0, RZ, 0xfc, !PT ;  /* 0x000000c0492e7812 */ /* 0x001fc600078efcff */
[----:B------:R-:W0:Y:S01]  /*0ee0*/  LDS R70, [R70] ;  /* 0x0000000046467984 */ /* 0x000e220000000800 */
[----:B------:R-:W-:-:S03]  /*0ef0*/  LEA R46, R46, UR4, 0x3 ;  /* 0x000000042e2e7c11 */ /* 0x000fc6000f8e18ff */
[----:B------:R-:W2:Y:S04]  /*0f00*/  LDS R51, [R51] ;  /* 0x0000000033337984 */ /* 0x000ea80000000800 */
[----:B------:R-:W3:Y:S01]  /*0f10*/  LDS R46, [R46] ;  /* 0x000000002e2e7984 */ /* 0x000ee20000000800 */
[-C--:B-1----:R-:W-:Y:S01]  /*0f20*/  FFMA R8, R8, R9.reuse, R67 ;  /* 0x0000000908087223 */ /* 0x082fe20000000043 */
[-C--:B------:R-:W-:Y:S01]  /*0f30*/  FFMA R77, R77, R9.reuse, R68 ;  /* 0x000000094d4d7223 */ /* 0x080fe20000000044 */
[-C--:B------:R-:W-:Y:S01]  /*0f40*/  FFMA R65, R75, R9.reuse, R65 ;  /* 0x000000094b417223 */ /* 0x080fe20000000041 */
[----:B------:R-:W-:Y:S01]  /*0f50*/  FFMA R66, R76, R9, R66 ;  /* 0x000000094c427223 */ /* 0x000fe20000000042 */
[----:B------:R-:W-:Y:S02]  /*0f60*/  FFMA R37, R37, R41, R8 ;  /* 0x0000002925257223 */ /* 0x000fe40000000008 */
[----:B------:R-:W1:Y:S01]  /*0f70*/  LDC.64 R8, c[0x0][0x238] ;  /* 0x00008e00ff087b82 */ /* 0x000e620000000a00 */
[-C--:B0-----:R-:W-:Y:S01]  /*0f80*/  FFMA R6, R53, R70.reuse, R6 ;  /* 0x0000004635067223 */ /* 0x081fe20000000006 */
[-C--:B------:R-:W-:Y:S01]  /*0f90*/  FFMA R7, R54, R70.reuse, R7 ;  /* 0x0000004636077223 */ /* 0x080fe20000000007 */
[-C--:B------:R-:W-:Y:S01]  /*0fa0*/  FFMA R5, R52, R70.reuse, R5 ;  /* 0x0000004634057223 */ /* 0x080fe20000000005 */
[----:B------:R-:W-:Y:S01]  /*0fb0*/  FFMA R56, R55, R70, R56 ;  /* 0x0000004637387223 */ /* 0x000fe20000000038 */
[-C--:B--2---:R-:W-:Y:S01]  /*0fc0*/  FFMA R57, R48, R51.reuse, R57 ;  /* 0x0000003330397223 */ /* 0x084fe20000000039 */
[-C--:B------:R-:W-:Y:S01]  /*0fd0*/  FFMA R58, R47, R51.reuse, R58 ;  /* 0x000000332f3a7223 */ /* 0x080fe2000000003a */
[-C--:B------:R-:W-:Y:S01]  /*0fe0*/  FFMA R59, R50, R51.reuse, R59 ;  /* 0x00000033323b7223 */ /* 0x080fe2000000003b */
[----:B------:R-:W-:Y:S01]  /*0ff0*/  FFMA R60, R49, R51, R60 ;  /* 0x00000033313c7223 */ /* 0x000fe2000000003c */
[----:B----4-:R-:W-:Y:S01]  /*1000*/  FFMA R29, R29, R33, R6 ;  /* 0x000000211d1d7223 */ /* 0x010fe20000000006 */
[----:B------:R-:W-:Y:S01]  /*1010*/  FFMA R30, R30, R34, R7 ;  /* 0x000000221e1e7223 */ /* 0x000fe20000000007 */
[----:B------:R-:W-:Y:S01]  /*1020*/  FFMA R36, R36, R40, R77 ;  /* 0x0000002824247223 */ /* 0x000fe2000000004d */
[----:B------:R-:W-:Y:S01]  /*1030*/  FFMA R38, R38, R42, R65 ;  /* 0x0000002a26267223 */ /* 0x000fe20000000041 */
[----:B------:R-:W-:Y:S01]  /*1040*/  FFMA R39, R39, R43, R66 ;  /* 0x0000002b27277223 */ /* 0x000fe20000000042 */
[-C--:B---3--:R-:W-:Y:S01]  /*1050*/  FFMA R61, R10, R46.reuse, R61 ;  /* 0x0000002e0a3d7223 */ /* 0x088fe2000000003d */
[----:B------:R-:W-:Y:S01]  /*1060*/  FFMA R62, R11, R46, R62 ;  /* 0x0000002e0b3e7223 */ /* 0x000fe2000000003e */
[----:B------:R-:W-:Y:S01]  /*1070*/  FFMA R28, R28, R32, R5 ;  /* 0x000000201c1c7223 */ /* 0x000fe20000000005 */
[----:B------:R-:W-:Y:S01]  /*1080*/  FFMA R31, R31, R35, R56 ;  /* 0x000000231f1f7223 */ /* 0x000fe20000000038 */
[----:B-----5:R-:W-:Y:S01]  /*1090*/  FFMA R20, R20, R24, R57 ;  /* 0x0000001814147223 */ /* 0x020fe20000000039 */
[----:B------:R-:W-:Y:S01]  /*10a0*/  FFMA R21, R21, R25, R58 ;  /* 0x0000001915157223 */ /* 0x000fe2000000003a */
[----:B------:R-:W-:Y:S01]  /*10b0*/  FFMA R22, R22, R26, R59 ;  /* 0x0000001a16167223 */ /* 0x000fe2000000003b */
[----:B------:R-:W-:Y:S01]  /*10c0*/  FFMA R23, R23, R27, R60 ;  /* 0x0000001b17177223 */ /* 0x000fe2000000003c */
[----:B-1----:R-:W-:-:S04]  /*10d0*/  IMAD.WIDE R6, R0, 0x4, R8 ;  /* 0x0000000400067825 */ /* 0x002fc800078e0208 */
[--C-:B------:R-:W-:Y:S01]  /*10e0*/  IMAD.WIDE R10, R2, 0x4, R8.reuse ;  /* 0x00000004020a7825 */ /* 0x100fe200078e0208 */
[----:B------:R0:W-:Y:S03]  /*10f0*/  @!P4 STG.E.128 desc[UR6][R6.64], R36 ;  /* 0x000000240600c986 */ /* 0x0001e6000c101d06 */
[----:B------:R-:W-:-:S04]  /*1100*/  IMAD.WIDE R2, R3, 0x4, R8 ;  /* 0x0000000403027825 */ /* 0x000fc800078e0208 */
[-C--:B------:R-:W-:Y:S01]  /*1110*/  FFMA R63, R44, R46.reuse, R63 ;  /* 0x0000002e2c3f7223 */ /* 0x080fe2000000003f */
[----:B------:R-:W-:Y:S01]  /*1120*/  FFMA R64, R45, R46, R64 ;  /* 0x0000002e2d407223 */ /* 0x000fe20000000040 */
[----:B------:R0:W-:Y:S01]  /*1130*/  @!P4 STG.E.128 desc[UR6][R10.64], R28 ;  /* 0x0000001c0a00c986 */ /* 0x0001e2000c101d06 */
[----:B------:R-:W-:-:S03]  /*1140*/  FFMA R12, R12, R16, R61 ;  /* 0x000000100c0c7223 */ /* 0x000fc6000000003d */
[----:B------:R0:W-:Y:S01]  /*1150*/  @!P4 STG.E.128 desc[UR6][R2.64], R20 ;  /* 0x000000140200c986 */ /* 0x0001e2000c101d06 */
[----:B------:R-:W-:Y:S01]  /*1160*/  FFMA R13, R13, R17, R62 ;  /* 0x000000110d0d7223 */ /* 0x000fe2000000003e */
[----:B------:R-:W-:Y:S01]  /*1170*/  FFMA R14, R14, R18, R63 ;  /* 0x000000120e0e7223 */ /* 0x000fe2000000003f */
[----:B------:R-:W-:Y:S01]  /*1180*/  FFMA R15, R15, R19, R64 ;  /* 0x000000130f0f7223 */ /* 0x000fe20000000040 */
[----:B------:R-:W-:Y:S01]  /*1190*/  IMAD.WIDE R4, R4, 0x4, R8 ;  /* 0x0000000404047825 */ /* 0x000fe200078e0208 */
[----:B0-----:R-:W-:Y:S06]  /*11a0*/  @P4 EXIT ;  /* 0x000000000000494d */ /* 0x001fec0003800000 */
[----:B------:R-:W-:Y:S01]  /*11b0*/  STG.E.128 desc[UR6][R4.64], R12 ;  /* 0x0000000c04007986 */ /* 0x000fe2000c101d06 */
[----:B------:R-:W-:Y:S05]  /*11c0*/  EXIT ;  /* 0x000000000000794d */ /* 0x000fea0003800000 */
.L_x_0:
[----:B------:R-:W-:-:S00]  /*11d0*/  BRA `(.L_x_0) ;  /* 0xfffffffc00fc7947 */ /* 0x000fc0000383ffff */
[----:B------:R-:W-:-:S00]  /*11e0*/  NOP ;  /* 0x0000000000007918 */ /* 0x000fc00000000000 */
        /* <DEDUP_REMOVED lines=9> */
.L_x_1:


//--------------------- .nv.shared.triton_poi_fused_add_mul_11 --------------------------
	.section	.nv.shared.triton_poi_fused_add_mul_11,"aw",@nobits
	.sectionflags	@""
	.align	16
	.zero		1024


//--------------------- .nv.constant0.triton_poi_fused_add_mul_11 --------------------------
	.section	.nv.constant0.triton_poi_fused_add_mul_11,"a",@progbits
	.sectionflags	@""
	.align	4
.nv.constant0.triton_poi_fused_add_mul_11:
	.zero		584
